//
// Generated by NVIDIA NVVM Compiler
//
// Compiler Build ID: CL-36424714
// Cuda compilation tools, release 13.0, V13.0.88
// Based on NVVM 20.0.0
//

.version 9.0
.target sm_100
.address_size 64

	// .globl	_Z16printThreadIndexPiii
.extern .func  (.param .b32 func_retval0) vprintf
(
	.param .b64 vprintf_param_0,
	.param .b64 vprintf_param_1
)
;
.global .align 1 .b8 $str[141] = {84, 104, 114, 101, 97, 100, 73, 100, 120, 32, 40, 37, 100, 44, 32, 37, 100, 41, 10, 66, 108, 111, 99, 107, 73, 100, 120, 32, 40, 37, 100, 44, 32, 37, 100, 41, 10, 67, 111, 111, 114, 100, 105, 110, 97, 116, 101, 32, 40, 37, 100, 44, 32, 37, 100, 41, 10, 71, 108, 111, 98, 97, 108, 32, 105, 110, 100, 101, 120, 32, 37, 100, 44, 32, 118, 97, 108, 117, 101, 32, 105, 115, 32, 37, 50, 100, 10, 61, 61, 61, 61, 61, 61, 61, 61, 61, 61, 61, 61, 61, 61, 61, 61, 61, 61, 61, 61, 61, 61, 61, 61, 61, 61, 61, 61, 61, 61, 61, 61, 61, 61, 61, 61, 61, 61, 61, 61, 61, 61, 61, 61, 61, 61, 61, 61, 61, 61, 61, 61, 10};

.visible .entry _Z16printThreadIndexPiii(
	.param .u64 .ptr .align 1 _Z16printThreadIndexPiii_param_0,
	.param .u32 _Z16printThreadIndexPiii_param_1,
	.param .u32 _Z16printThreadIndexPiii_param_2
)
{
	.local .align 16 .b8 	__local_depot0[32];
	.reg .b64 	%SP;
	.reg .b64 	%SPL;
	.reg .b32 	%r<14>;
	.reg .b64 	%rd<9>;

	mov.u64 	%SPL, __local_depot0;
	cvta.local.u64 	%SP, %SPL;
	ld.param.u64 	%rd1, [_Z16printThreadIndexPiii_param_0];
	ld.param.u32 	%r1, [_Z16printThreadIndexPiii_param_1];
	cvta.to.global.u64 	%rd2, %rd1;
	add.u64 	%rd3, %SP, 0;
	add.u64 	%rd4, %SPL, 0;
	mov.u32 	%r2, %tid.x;
	mov.u32 	%r3, %ctaid.x;
	mov.u32 	%r4, %ntid.x;
	mad.lo.s32 	%r5, %r3, %r4, %r2;
	mov.u32 	%r6, %tid.y;
	mov.u32 	%r7, %ctaid.y;
	mov.u32 	%r8, %ntid.y;
	mad.lo.s32 	%r9, %r7, %r8, %r6;
	mad.lo.s32 	%r10, %r1, %r9, %r5;
	mul.wide.u32 	%rd5, %r10, 4;
	add.s64 	%rd6, %rd2, %rd5;
	ld.global.u32 	%r11, [%rd6];
	st.local.v4.u32 	[%rd4], {%r2, %r6, %r3, %r7};
	st.local.v4.u32 	[%rd4+16], {%r5, %r9, %r10, %r11};
	mov.u64 	%rd7, $str;
	cvta.global.u64 	%rd8, %rd7;
	{ // callseq 0, 0
	.param .b64 param0;
	st.param.b64 	[param0], %rd8;
	.param .b64 param1;
	st.param.b64 	[param1], %rd3;
	.param .b32 retval0;
	call.uni (retval0), 
	vprintf, 
	(
	param0, 
	param1
	);
	ld.param.b32 	%r12, [retval0];
	} // callseq 0
	ret;

}


// ===== COMPILED SASS (sm_100) =====

	.target	sm_100

	.elftype	@"ET_EXEC"


//--------------------- .note.nv.tkinfo           --------------------------
	.section	.note.nv.tkinfo,"",@"SHT_NOTE"
	.sectionflags	@"SHF_NOTE_NV_TKINFO"
	.tkinfo
        /*0018*/ 	.word	0x00000002
        /*0030*/ 	.string	""
        /*0030*/ 	.string	"ptxas"
        /*0030*/ 	.string	"Cuda compilation tools, release 13.0, V13.0.88"
        /*0030*/ 	.string	"Build cuda_13.0.r13.0/compiler.36424714_0"
        /*0030*/ 	.string	"-arch sm_100 -m 64 "



//--------------------- .note.nv.cuinfo           --------------------------
	.section	.note.nv.cuinfo,"",@"SHT_NOTE"
	.sectionflags	@"SHF_NOTE_NV_CUINFO"
        /*0018*/ 	.short	0x0002
        /*001a*/ 	.short	0x0064
        /*001c*/ 	.short	0x0082
	.zero		2


//--------------------- .nv.info                  --------------------------
	.section	.nv.info,"",@"SHT_CUDA_INFO"
	.align	4


	//----- nvinfo : EIATTR_REGCOUNT
	.align		4
        /*0000*/ 	.byte	0x04, 0x2f
        /*0002*/ 	.short	(.L_2 - .L_1)
	.align		4
.L_1:
        /*0004*/ 	.word	index@(_Z16printThreadIndexPiii)
        /*0008*/ 	.word	0x00000018


	//----- nvinfo : EIATTR_FRAME_SIZE
	.align		4
.L_2:
        /*000c*/ 	.byte	0x04, 0x11
        /*000e*/ 	.short	(.L_4 - .L_3)
	.align		4
.L_3:
        /*0010*/ 	.word	index@(_Z16printThreadIndexPiii)
        /*0014*/ 	.word	0x00000020


	//----- nvinfo : EIATTR_MIN_STACK_SIZE
	.align		4
.L_4:
        /*0018*/ 	.byte	0x04, 0x12
        /*001a*/ 	.short	(.L_6 - .L_5)
	.align		4
.L_5:
        /*001c*/ 	.word	index@(_Z16printThreadIndexPiii)
        /*0020*/ 	.word	0x00000020
.L_6:


//--------------------- .nv.compat                --------------------------
	.section	.nv.compat,"",@"SHT_CUDA_COMPAT_INFO"
	.align	4
        /*0000*/ 	.byte	0x02, 0x09, 0x00, 0x00, 0x02, 0x02, 0x01, 0x00, 0x02, 0x05, 0x05, 0x00, 0x03, 0x07, 0x01, 0x01
        /*0010*/ 	.byte	0x02, 0x03, 0x00, 0x00, 0x02, 0x06, 0x01, 0x00, 0x04, 0x0b, 0x08, 0x00, 0x09, 0x00, 0x00, 0x00
        /*0020*/ 	.byte	0x00, 0x00, 0x00, 0x00


//--------------------- .nv.info._Z16printThreadIndexPiii --------------------------
	.section	.nv.info._Z16printThreadIndexPiii,"",@"SHT_CUDA_INFO"
	.sectionflags	@""
	.align	4


	//----- nvinfo : EIATTR_CUDA_API_VERSION
	.align		4
        /*0000*/ 	.byte	0x04, 0x37
        /*0002*/ 	.short	(.L_8 - .L_7)
.L_7:
        /*0004*/ 	.word	0x00000082


	//----- nvinfo : EIATTR_KPARAM_INFO
	.align		4
.L_8:
        /*0008*/ 	.byte	0x04, 0x17
        /*000a*/ 	.short	(.L_10 - .L_9)
.L_9:
        /*000c*/ 	.word	0x00000000
        /*0010*/ 	.short	0x0002
        /*0012*/ 	.short	0x000c
        /*0014*/ 	.byte	0x00, 0xf0, 0x11, 0x00


	//----- nvinfo : EIATTR_KPARAM_INFO
	.align		4
.L_10:
        /*0018*/ 	.byte	0x04, 0x17
        /*001a*/ 	.short	(.L_12 - .L_11)
.L_11:
        /*001c*/ 	.word	0x00000000
        /*0020*/ 	.short	0x0001
        /*0022*/ 	.short	0x0008
        /*0024*/ 	.byte	0x00, 0xf0, 0x11, 0x00


	//----- nvinfo : EIATTR_KPARAM_INFO
	.align		4
.L_12:
        /*0028*/ 	.byte	0x04, 0x17
        /*002a*/ 	.short	(.L_14 - .L_13)
.L_13:
        /*002c*/ 	.word	0x00000000
        /*0030*/ 	.short	0x0000
        /*0032*/ 	.short	0x0000
        /*0034*/ 	.byte	0x00, 0xf5, 0x21, 0x00


	//----- nvinfo : EIATTR_SPARSE_MMA_MASK
	.align		4
.L_14:
        /*0038*/ 	.byte	0x03, 0x50
        /*003a*/ 	.short	0x0000


	//----- nvinfo : EIATTR_MAXREG_COUNT
	.align		4
        /*003c*/ 	.byte	0x03, 0x1b
        /*003e*/ 	.short	0x00ff


	//----- nvinfo : EIATTR_EXTERNS
	.align		4
        /*0040*/ 	.byte	0x04, 0x0f
        /*0042*/ 	.short	(.L_16 - .L_15)


	//   ....[0]....
	.align		4
.L_15:
        /*0044*/ 	.word	index@(vprintf)


	//----- nvinfo : EIATTR_MERCURY_ISA_VERSION
	.align		4
.L_16:
        /*0048*/ 	.byte	0x03, 0x5f
        /*004a*/ 	.short	0x0101


	//----- nvinfo : EIATTR_VRC_CTA_INIT_COUNT
	.align		4
        /*004c*/ 	.byte	0x02, 0x4a
	.zero		1
	.zero		1


	//----- nvinfo : EIATTR_SYSCALL_OFFSETS
	.align		4
        /*0050*/ 	.byte	0x04, 0x46
        /*0052*/ 	.short	(.L_18 - .L_17)


	//   ....[0]....
.L_17:
        /*0054*/ 	.word	0x000001c0


	//----- nvinfo : EIATTR_EXIT_INSTR_OFFSETS
	.align		4
.L_18:
        /*0058*/ 	.byte	0x04, 0x1c
        /*005a*/ 	.short	(.L_20 - .L_19)


	//   ....[0]....
.L_19:
        /*005c*/ 	.word	0x000001d0


	//----- nvinfo : EIATTR_CBANK_PARAM_SIZE
	.align		4
.L_20:
        /*0060*/ 	.byte	0x03, 0x19
        /*0062*/ 	.short	0x0010


	//----- nvinfo : EIATTR_PARAM_CBANK
	.align		4
        /*0064*/ 	.byte	0x04, 0x0a
        /*0066*/ 	.short	(.L_22 - .L_21)
	.align		4
.L_21:
        /*0068*/ 	.word	index@(.nv.constant0._Z16printThreadIndexPiii)
        /*006c*/ 	.short	0x0380
        /*006e*/ 	.short	0x0010


	//----- nvinfo : EIATTR_SW_WAR
	.align		4
.L_22:
        /*0070*/ 	.byte	0x04, 0x36
        /*0072*/ 	.short	(.L_24 - .L_23)
.L_23:
        /*0074*/ 	.word	0x00000008
.L_24:


//--------------------- .nv.callgraph             --------------------------
	.section	.nv.callgraph,"",@"SHT_CUDA_CALLGRAPH"
	.align	4
	.sectionentsize	8
	.align		4
        /*0000*/ 	.word	0x00000000
	.align		4
        /*0004*/ 	.word	0xffffffff
	.align		4
        /*0008*/ 	.word	index@(_Z16printThreadIndexPiii)
	.align		4
        /*000c*/ 	.word	index@(vprintf)
	.align		4
        /*0010*/ 	.word	0x00000000
	.align		4
        /*0014*/ 	.word	0xfffffffe
	.align		4
        /*0018*/ 	.word	0x00000000
	.align		4
        /*001c*/ 	.word	0xfffffffd
	.align		4
        /*0020*/ 	.word	0x00000000
	.align		4
        /*0024*/ 	.word	0xfffffffc


//--------------------- .nv.constant4             --------------------------
	.section	.nv.constant4,"a",@progbits
	.align	8
	.align		8
.nv.constant4:
        /*0000*/ 	.dword	vprintf
	.align		8
        /*0008*/ 	.dword	$str


//--------------------- .text._Z16printThreadIndexPiii --------------------------
	.section	.text._Z16printThreadIndexPiii,"ax",@progbits
	.align	128
        .global         _Z16printThreadIndexPiii
        .type           _Z16printThreadIndexPiii,@function
        .size           _Z16printThreadIndexPiii,(.L_x_2 - _Z16printThreadIndexPiii)
        .other          _Z16printThreadIndexPiii,@"STO_CUDA_ENTRY STV_DEFAULT"
_Z16printThreadIndexPiii:
.text._Z16printThreadIndexPiii:
[----:B------:R-:W0:Y:S01]  /*0000*/  LDC R1, c[0x0][0x37c] ;  /* 0x0000df00ff017b82 */ /* 0x000e220000000800 */
[----:B------:R-:W1:Y:S01]  /*0010*/  S2R R16, SR_TID.X ;  /* 0x0000000000107919 */ /* 0x000e620000002100 */
[----:B------:R-:W2:Y:S06]  /*0020*/  LDCU UR6, c[0x0][0x2fc] ;  /* 0x00005f80ff0677ac */ /* 0x000eac0008000800 */
[----:B------:R-:W3:Y:S01]  /*0030*/  LDC.64 R2, c[0x0][0x380] ;  /* 0x0000e000ff027b82 */ /* 0x000ee20000000a00 */
[----:B0-----:R-:W-:Y:S01]  /*0040*/  IADD3 R1, PT, PT, R1, -0x20, RZ ;  /* 0xffffffe001017810 */ /* 0x001fe20007ffe0ff */
[----:B------:R-:W1:Y:S01]  /*0050*/  S2R R18, SR_CTAID.X ;  /* 0x0000000000127919 */ /* 0x000e620000002500 */
[----:B------:R-:W1:Y:S01]  /*0060*/  LDCU UR7, c[0x0][0x360] ;  /* 0x00006c00ff0777ac */ /* 0x000e620008000800 */
[----:B------:R-:W0:Y:S01]  /*0070*/  S2R R17, SR_TID.Y ;  /* 0x0000000000117919 */ /* 0x000e220000002200 */
[----:B------:R-:W0:Y:S01]  /*0080*/  LDCU UR8, c[0x0][0x364] ;  /* 0x00006c80ff0877ac */ /* 0x000e220008000800 */
[----:B------:R-:W0:Y:S01]  /*0090*/  S2R R19, SR_CTAID.Y ;  /* 0x0000000000137919 */ /* 0x000e220000002600 */
[----:B------:R-:W4:Y:S01]  /*00a0*/  LDCU UR9, c[0x0][0x388] ;  /* 0x00007100ff0977ac */ /* 0x000f220008000800 */
[----:B------:R-:W5:Y:S01]  /*00b0*/  LDCU.64 UR4, c[0x0][0x358] ;  /* 0x00006b00ff0477ac */ /* 0x000f620008000a00 */
[----:B-1----:R-:W-:-:S02]  /*00c0*/  IMAD R8, R18, UR7, R16 ;  /* 0x0000000712087c24 */ /* 0x002fc4000f8e0210 */
[----:B0-----:R-:W-:-:S04]  /*00d0*/  IMAD R9, R19, UR8, R17 ;  /* 0x0000000813097c24 */ /* 0x001fc8000f8e0211 */
[----:B----4-:R-:W-:Y:S01]  /*00e0*/  IMAD R10, R9, UR9, R8 ;  /* 0x00000009090a7c24 */ /* 0x010fe2000f8e0208 */
[----:B------:R-:W-:Y:S01]  /*00f0*/  MOV R0, 0x0 ;  /* 0x0000000000007802 */ /* 0x000fe20000000f00 */
[----:B------:R0:W-:Y:S01]  /*0100*/  STL.128 [R1], R16 ;  /* 0x0000001001007387 */ /* 0x0001e20000100c00 */
[----:B------:R-:W1:Y:S01]  /*0110*/  LDCU.64 UR8, c[0x4][0x8] ;  /* 0x01000100ff0877ac */ /* 0x000e620008000a00 */
[----:B---3--:R-:W-:-:S05]  /*0120*/  IMAD.WIDE.U32 R2, R10, 0x4, R2 ;  /* 0x000000040a027825 */ /* 0x008fca00078e0002 */
[----:B-----5:R-:W3:Y:S01]  /*0130*/  LDG.E R11, desc[UR4][R2.64] ;  /* 0x00000004020b7981 */ /* 0x020ee2000c1e1900 */
[----:B------:R-:W4:Y:S01]  /*0140*/  LDCU UR4, c[0x0][0x2f8] ;  /* 0x00005f00ff0477ac */ /* 0x000f220008000800 */
[----:B------:R0:W0:Y:S01]  /*0150*/  LDC.64 R12, c[0x4][R0] ;  /* 0x01000000000c7b82 */ /* 0x0000220000000a00 */
[----:B-1----:R-:W-:Y:S02]  /*0160*/  MOV R4, UR8 ;  /* 0x0000000800047c02 */ /* 0x002fe40008000f00 */
[----:B------:R-:W-:Y:S02]  /*0170*/  MOV R5, UR9 ;  /* 0x0000000900057c02 */ /* 0x000fe40008000f00 */
[----:B----4-:R-:W-:-:S04]  /*0180*/  IADD3 R6, P0, PT, R1, UR4, RZ ;  /* 0x0000000401067c10 */ /* 0x010fc8000ff1e0ff */
[----:B--2---:R-:W-:Y:S01]  /*0190*/  IADD3.X R7, PT, PT, RZ, UR6, RZ, P0, !PT ;  /* 0x00000006ff077c10 */ /* 0x004fe200087fe4ff */
[----:B0--3--:R1:W-:Y:S08]  /*01a0*/  STL.128 [R1+0x10], R8 ;  /* 0x0000100801007387 */ /* 0x0093f00000100c00 */
[----:B------:R-:W-:-:S07]  /*01b0*/  LEPC R20, `(.L_x_0) ;  /* 0x000000001014794e */ /* 0x000fce0000000000 */
[----:B-1----:R-:W-:Y:S05]  /*01c0*/  CALL.ABS.NOINC R12 ;  /* 0x000000000c007343 */ /* 0x002fea0003c00000 */
.L_x_0:
[----:B------:R-:W-:Y:S05]  /*01d0*/  EXIT ;  /* 0x000000000000794d */ /* 0x000fea0003800000 */
.L_x_1:
[----:B------:R-:W-:-:S00]  /*01e0*/  BRA `(.L_x_1) ;  /* 0xfffffffc00fc7947 */ /* 0x000fc0000383ffff */
[----:B------:R-:W-:-:S00]  /*01f0*/  NOP ;  /* 0x0000000000007918 */ /* 0x000fc00000000000 */
        /* <DEDUP_REMOVED lines=8> */
.L_x_2:


//--------------------- .nv.global.init           --------------------------
	.section	.nv.global.init,"aw",@progbits
.nv.global.init:
	.type		$str,@object
	.size		$str,(.L_0 - $str)
$str:
        /*0000*/ 	.byte	0x54, 0x68, 0x72, 0x65, 0x61, 0x64, 0x49, 0x64, 0x78, 0x20, 0x28, 0x25, 0x64, 0x2c, 0x20, 0x25
        /*0010*/ 	.byte	0x64, 0x29, 0x0a, 0x42, 0x6c, 0x6f, 0x63, 0x6b, 0x49, 0x64, 0x78, 0x20, 0x28, 0x25, 0x64, 0x2c
        /*0020*/ 	.byte	0x20, 0x25, 0x64, 0x29, 0x0a, 0x43, 0x6f, 0x6f, 0x72, 0x64, 0x69, 0x6e, 0x61, 0x74, 0x65, 0x20
        /*0030*/ 	.byte	0x28, 0x25, 0x64, 0x2c, 0x20, 0x25, 0x64, 0x29, 0x0a, 0x47, 0x6c, 0x6f, 0x62, 0x61, 0x6c, 0x20
        /*0040*/ 	.byte	0x69, 0x6e, 0x64, 0x65, 0x78, 0x20, 0x25, 0x64, 0x2c, 0x20, 0x76, 0x61, 0x6c, 0x75, 0x65, 0x20
        /*0050*/ 	.byte	0x69, 0x73, 0x20, 0x25, 0x32, 0x64, 0x0a, 0x3d, 0x3d, 0x3d, 0x3d, 0x3d, 0x3d, 0x3d, 0x3d, 0x3d
        /*0060*/ 	.byte	0x3d, 0x3d, 0x3d, 0x3d, 0x3d, 0x3d, 0x3d, 0x3d, 0x3d, 0x3d, 0x3d, 0x3d, 0x3d, 0x3d, 0x3d, 0x3d
        /*0070*/ 	.byte	0x3d, 0x3d, 0x3d, 0x3d, 0x3d, 0x3d, 0x3d, 0x3d, 0x3d, 0x3d, 0x3d, 0x3d, 0x3d, 0x3d, 0x3d, 0x3d
        /*0080*/ 	.byte	0x3d, 0x3d, 0x3d, 0x3d, 0x3d, 0x3d, 0x3d, 0x3d, 0x3d, 0x3d, 0x3d, 0x0a, 0x00
.L_0:


//--------------------- .nv.shared.reserved.0     --------------------------
	.section	.nv.shared.reserved.0,"aw",@nobits
	.weak		__nv_reservedSMEM_offset_0_alias
	.size		__nv_reservedSMEM_offset_0_alias, 0, 64
	.other		__nv_reservedSMEM_offset_0_alias,@"STO_CUDA_RESERVED_SHARED STV_DEFAULT"
__nv_reservedSMEM_offset_0_alias:
	.zero		0
	.zero		64


//--------------------- .nv.constant0._Z16printThreadIndexPiii --------------------------
	.section	.nv.constant0._Z16printThreadIndexPiii,"a",@progbits
	.sectionflags	@""
	.align	4
.nv.constant0._Z16printThreadIndexPiii:
	.zero		912


//--------------------- SYMBOLS --------------------------

	.type		.nv.reservedSmem.offset0,@object
	.size		.nv.reservedSmem.offset0,0x4
	.type		vprintf,@function
